//
// Generated by NVIDIA NVVM Compiler
//
// Compiler Build ID: CL-36424714
// Cuda compilation tools, release 13.0, V13.0.88
// Based on NVVM 20.0.0
//

.version 9.0
.target sm_100
.address_size 64

	// .globl	_Z17gaussianBlur1DRowPfPKfiiS1_i
// _ZZ17gaussianBlur1DRowPfPKfiiS1_iE9sharedMem has been demoted
// _ZZ17gaussianBlur1DColPfPKfiiS1_iE9sharedMem has been demoted

.visible .entry _Z17gaussianBlur1DRowPfPKfiiS1_i(
	.param .u64 .ptr .align 1 _Z17gaussianBlur1DRowPfPKfiiS1_i_param_0,
	.param .u64 .ptr .align 1 _Z17gaussianBlur1DRowPfPKfiiS1_i_param_1,
	.param .u32 _Z17gaussianBlur1DRowPfPKfiiS1_i_param_2,
	.param .u32 _Z17gaussianBlur1DRowPfPKfiiS1_i_param_3,
	.param .u64 .ptr .align 1 _Z17gaussianBlur1DRowPfPKfiiS1_i_param_4,
	.param .u32 _Z17gaussianBlur1DRowPfPKfiiS1_i_param_5
)
{
	.reg .pred 	%p<14>;
	.reg .b32 	%r<87>;
	.reg .b32 	%f<115>;
	.reg .b64 	%rd<23>;
	// demoted variable
	.shared .align 4 .b8 _ZZ17gaussianBlur1DRowPfPKfiiS1_iE9sharedMem[104];
	ld.param.u64 	%rd3, [_Z17gaussianBlur1DRowPfPKfiiS1_i_param_0];
	ld.param.u64 	%rd4, [_Z17gaussianBlur1DRowPfPKfiiS1_i_param_1];
	ld.param.u32 	%r40, [_Z17gaussianBlur1DRowPfPKfiiS1_i_param_2];
	ld.param.u32 	%r42, [_Z17gaussianBlur1DRowPfPKfiiS1_i_param_3];
	ld.param.u64 	%rd5, [_Z17gaussianBlur1DRowPfPKfiiS1_i_param_4];
	ld.param.u32 	%r41, [_Z17gaussianBlur1DRowPfPKfiiS1_i_param_5];
	cvta.to.global.u64 	%rd1, %rd5;
	cvta.to.global.u64 	%rd2, %rd4;
	mov.u32 	%r43, %ctaid.x;
	mov.u32 	%r1, %ntid.x;
	mul.lo.s32 	%r2, %r43, %r1;
	mov.u32 	%r3, %tid.x;
	add.s32 	%r4, %r2, %r3;
	mov.u32 	%r5, %ctaid.y;
	shr.u32 	%r44, %r41, 31;
	add.s32 	%r45, %r41, %r44;
	shr.s32 	%r6, %r45, 1;
	setp.ge.s32 	%p1, %r4, %r40;
	setp.ge.s32 	%p2, %r5, %r42;
	or.pred  	%p3, %p1, %p2;
	@%p3 bra 	$L__BB0_17;
	mul.lo.s32 	%r7, %r40, %r5;
	add.s32 	%r8, %r7, %r4;
	mul.wide.s32 	%rd6, %r8, 4;
	add.s64 	%rd7, %rd2, %rd6;
	ld.global.f32 	%f14, [%rd7];
	add.s32 	%r9, %r6, %r3;
	shl.b32 	%r46, %r9, 2;
	mov.u32 	%r47, _ZZ17gaussianBlur1DRowPfPKfiiS1_iE9sharedMem;
	add.s32 	%r10, %r47, %r46;
	st.shared.f32 	[%r10], %f14;
	setp.ge.u32 	%p4, %r3, %r6;
	@%p4 bra 	$L__BB0_3;
	sub.s32 	%r48, %r4, %r6;
	max.s32 	%r49, %r48, 0;
	add.s32 	%r50, %r49, %r7;
	mul.wide.s32 	%rd8, %r50, 4;
	add.s64 	%rd9, %rd2, %rd8;
	ld.global.f32 	%f15, [%rd9];
	shl.b32 	%r51, %r3, 2;
	add.s32 	%r53, %r47, %r51;
	st.shared.f32 	[%r53], %f15;
	add.s32 	%r54, %r9, %r2;
	add.s32 	%r55, %r40, -1;
	min.s32 	%r56, %r54, %r55;
	add.s32 	%r57, %r56, %r7;
	mul.wide.s32 	%rd10, %r57, 4;
	add.s64 	%rd11, %rd2, %rd10;
	ld.global.f32 	%f16, [%rd11];
	shl.b32 	%r58, %r1, 2;
	add.s32 	%r59, %r10, %r58;
	st.shared.f32 	[%r59], %f16;
$L__BB0_3:
	bar.sync 	0;
	setp.lt.s32 	%p5, %r41, -1;
	mov.f32 	%f114, 0f00000000;
	@%p5 bra 	$L__BB0_16;
	neg.s32 	%r81, %r6;
	abs.s32 	%r60, %r6;
	add.s32 	%r61, %r6, %r60;
	add.s32 	%r12, %r61, 1;
	and.b32  	%r13, %r12, 15;
	setp.lt.u32 	%p6, %r61, 15;
	mov.f32 	%f114, 0f00000000;
	@%p6 bra 	$L__BB0_7;
	and.b32  	%r63, %r12, -16;
	neg.s32 	%r79, %r63;
	shl.b32 	%r64, %r3, 2;
	add.s32 	%r66, %r64, %r47;
	add.s32 	%r77, %r66, 32;
	mov.f32 	%f114, 0f00000000;
	mov.b32 	%r78, 0;
$L__BB0_6:
	.pragma "nounroll";
	ld.shared.f32 	%f21, [%r77+-32];
	mul.wide.s32 	%rd12, %r78, 4;
	add.s64 	%rd13, %rd1, %rd12;
	ld.global.f32 	%f22, [%rd13];
	fma.rn.f32 	%f23, %f21, %f22, %f114;
	ld.shared.f32 	%f24, [%r77+-28];
	ld.global.f32 	%f25, [%rd13+4];
	fma.rn.f32 	%f26, %f24, %f25, %f23;
	ld.shared.f32 	%f27, [%r77+-24];
	ld.global.f32 	%f28, [%rd13+8];
	fma.rn.f32 	%f29, %f27, %f28, %f26;
	ld.shared.f32 	%f30, [%r77+-20];
	ld.global.f32 	%f31, [%rd13+12];
	fma.rn.f32 	%f32, %f30, %f31, %f29;
	ld.shared.f32 	%f33, [%r77+-16];
	ld.global.f32 	%f34, [%rd13+16];
	fma.rn.f32 	%f35, %f33, %f34, %f32;
	ld.shared.f32 	%f36, [%r77+-12];
	ld.global.f32 	%f37, [%rd13+20];
	fma.rn.f32 	%f38, %f36, %f37, %f35;
	ld.shared.f32 	%f39, [%r77+-8];
	ld.global.f32 	%f40, [%rd13+24];
	fma.rn.f32 	%f41, %f39, %f40, %f38;
	ld.shared.f32 	%f42, [%r77+-4];
	ld.global.f32 	%f43, [%rd13+28];
	fma.rn.f32 	%f44, %f42, %f43, %f41;
	ld.shared.f32 	%f45, [%r77];
	ld.global.f32 	%f46, [%rd13+32];
	fma.rn.f32 	%f47, %f45, %f46, %f44;
	ld.shared.f32 	%f48, [%r77+4];
	ld.global.f32 	%f49, [%rd13+36];
	fma.rn.f32 	%f50, %f48, %f49, %f47;
	ld.shared.f32 	%f51, [%r77+8];
	ld.global.f32 	%f52, [%rd13+40];
	fma.rn.f32 	%f53, %f51, %f52, %f50;
	ld.shared.f32 	%f54, [%r77+12];
	ld.global.f32 	%f55, [%rd13+44];
	fma.rn.f32 	%f56, %f54, %f55, %f53;
	ld.shared.f32 	%f57, [%r77+16];
	ld.global.f32 	%f58, [%rd13+48];
	fma.rn.f32 	%f59, %f57, %f58, %f56;
	ld.shared.f32 	%f60, [%r77+20];
	ld.global.f32 	%f61, [%rd13+52];
	fma.rn.f32 	%f62, %f60, %f61, %f59;
	ld.shared.f32 	%f63, [%r77+24];
	ld.global.f32 	%f64, [%rd13+56];
	fma.rn.f32 	%f65, %f63, %f64, %f62;
	ld.shared.f32 	%f66, [%r77+28];
	ld.global.f32 	%f67, [%rd13+60];
	fma.rn.f32 	%f114, %f66, %f67, %f65;
	add.s32 	%r81, %r81, 16;
	add.s32 	%r79, %r79, 16;
	add.s32 	%r78, %r78, 16;
	add.s32 	%r77, %r77, 64;
	setp.ne.s32 	%p7, %r79, 0;
	@%p7 bra 	$L__BB0_6;
$L__BB0_7:
	setp.eq.s32 	%p8, %r13, 0;
	@%p8 bra 	$L__BB0_16;
	and.b32  	%r25, %r12, 7;
	setp.lt.u32 	%p9, %r13, 8;
	@%p9 bra 	$L__BB0_10;
	shl.b32 	%r67, %r81, 2;
	add.s32 	%r68, %r10, %r67;
	ld.shared.f32 	%f69, [%r68];
	add.s32 	%r69, %r81, %r6;
	mul.wide.s32 	%rd14, %r69, 4;
	add.s64 	%rd15, %rd1, %rd14;
	ld.global.f32 	%f70, [%rd15];
	fma.rn.f32 	%f71, %f69, %f70, %f114;
	ld.shared.f32 	%f72, [%r68+4];
	ld.global.f32 	%f73, [%rd15+4];
	fma.rn.f32 	%f74, %f72, %f73, %f71;
	ld.shared.f32 	%f75, [%r68+8];
	ld.global.f32 	%f76, [%rd15+8];
	fma.rn.f32 	%f77, %f75, %f76, %f74;
	ld.shared.f32 	%f78, [%r68+12];
	ld.global.f32 	%f79, [%rd15+12];
	fma.rn.f32 	%f80, %f78, %f79, %f77;
	ld.shared.f32 	%f81, [%r68+16];
	ld.global.f32 	%f82, [%rd15+16];
	fma.rn.f32 	%f83, %f81, %f82, %f80;
	ld.shared.f32 	%f84, [%r68+20];
	ld.global.f32 	%f85, [%rd15+20];
	fma.rn.f32 	%f86, %f84, %f85, %f83;
	ld.shared.f32 	%f87, [%r68+24];
	ld.global.f32 	%f88, [%rd15+24];
	fma.rn.f32 	%f89, %f87, %f88, %f86;
	ld.shared.f32 	%f90, [%r68+28];
	ld.global.f32 	%f91, [%rd15+28];
	fma.rn.f32 	%f114, %f90, %f91, %f89;
	add.s32 	%r81, %r81, 8;
$L__BB0_10:
	setp.eq.s32 	%p10, %r25, 0;
	@%p10 bra 	$L__BB0_16;
	and.b32  	%r28, %r12, 3;
	setp.lt.u32 	%p11, %r25, 4;
	@%p11 bra 	$L__BB0_13;
	shl.b32 	%r70, %r81, 2;
	add.s32 	%r71, %r10, %r70;
	ld.shared.f32 	%f93, [%r71];
	add.s32 	%r72, %r81, %r6;
	mul.wide.s32 	%rd16, %r72, 4;
	add.s64 	%rd17, %rd1, %rd16;
	ld.global.f32 	%f94, [%rd17];
	fma.rn.f32 	%f95, %f93, %f94, %f114;
	ld.shared.f32 	%f96, [%r71+4];
	ld.global.f32 	%f97, [%rd17+4];
	fma.rn.f32 	%f98, %f96, %f97, %f95;
	ld.shared.f32 	%f99, [%r71+8];
	ld.global.f32 	%f100, [%rd17+8];
	fma.rn.f32 	%f101, %f99, %f100, %f98;
	ld.shared.f32 	%f102, [%r71+12];
	ld.global.f32 	%f103, [%rd17+12];
	fma.rn.f32 	%f114, %f102, %f103, %f101;
	add.s32 	%r81, %r81, 4;
$L__BB0_13:
	setp.eq.s32 	%p12, %r28, 0;
	@%p12 bra 	$L__BB0_16;
	shl.b32 	%r73, %r81, 2;
	add.s32 	%r75, %r73, %r46;
	add.s32 	%r86, %r47, %r75;
	add.s32 	%r85, %r81, %r6;
	neg.s32 	%r84, %r28;
$L__BB0_15:
	.pragma "nounroll";
	mul.wide.s32 	%rd18, %r85, 4;
	add.s64 	%rd19, %rd1, %rd18;
	ld.shared.f32 	%f104, [%r86];
	ld.global.f32 	%f105, [%rd19];
	fma.rn.f32 	%f114, %f104, %f105, %f114;
	add.s32 	%r86, %r86, 4;
	add.s32 	%r85, %r85, 1;
	add.s32 	%r84, %r84, 1;
	setp.ne.s32 	%p13, %r84, 0;
	@%p13 bra 	$L__BB0_15;
$L__BB0_16:
	cvta.to.global.u64 	%rd20, %rd3;
	add.s64 	%rd22, %rd20, %rd6;
	st.global.f32 	[%rd22], %f114;
$L__BB0_17:
	ret;

}
	// .globl	_Z17gaussianBlur1DColPfPKfiiS1_i
.visible .entry _Z17gaussianBlur1DColPfPKfiiS1_i(
	.param .u64 .ptr .align 1 _Z17gaussianBlur1DColPfPKfiiS1_i_param_0,
	.param .u64 .ptr .align 1 _Z17gaussianBlur1DColPfPKfiiS1_i_param_1,
	.param .u32 _Z17gaussianBlur1DColPfPKfiiS1_i_param_2,
	.param .u32 _Z17gaussianBlur1DColPfPKfiiS1_i_param_3,
	.param .u64 .ptr .align 1 _Z17gaussianBlur1DColPfPKfiiS1_i_param_4,
	.param .u32 _Z17gaussianBlur1DColPfPKfiiS1_i_param_5
)
{
	.reg .pred 	%p<14>;
	.reg .b32 	%r<88>;
	.reg .b32 	%f<115>;
	.reg .b64 	%rd<23>;
	// demoted variable
	.shared .align 4 .b8 _ZZ17gaussianBlur1DColPfPKfiiS1_iE9sharedMem[104];
	ld.param.u64 	%rd3, [_Z17gaussianBlur1DColPfPKfiiS1_i_param_0];
	ld.param.u64 	%rd4, [_Z17gaussianBlur1DColPfPKfiiS1_i_param_1];
	ld.param.u32 	%r39, [_Z17gaussianBlur1DColPfPKfiiS1_i_param_2];
	ld.param.u32 	%r42, [_Z17gaussianBlur1DColPfPKfiiS1_i_param_3];
	ld.param.u64 	%rd5, [_Z17gaussianBlur1DColPfPKfiiS1_i_param_4];
	ld.param.u32 	%r41, [_Z17gaussianBlur1DColPfPKfiiS1_i_param_5];
	cvta.to.global.u64 	%rd1, %rd5;
	cvta.to.global.u64 	%rd2, %rd4;
	mov.u32 	%r1, %ctaid.x;
	mov.u32 	%r43, %ctaid.y;
	mov.u32 	%r2, %ntid.y;
	mul.lo.s32 	%r3, %r43, %r2;
	mov.u32 	%r4, %tid.y;
	add.s32 	%r44, %r3, %r4;
	shr.u32 	%r45, %r41, 31;
	add.s32 	%r46, %r41, %r45;
	shr.s32 	%r6, %r46, 1;
	setp.ge.s32 	%p1, %r1, %r39;
	setp.ge.s32 	%p2, %r44, %r42;
	or.pred  	%p3, %p1, %p2;
	@%p3 bra 	$L__BB1_17;
	mad.lo.s32 	%r7, %r39, %r44, %r1;
	mul.wide.u32 	%rd6, %r7, 4;
	add.s64 	%rd7, %rd2, %rd6;
	ld.global.f32 	%f14, [%rd7];
	add.s32 	%r8, %r6, %r4;
	shl.b32 	%r47, %r8, 2;
	mov.u32 	%r48, _ZZ17gaussianBlur1DColPfPKfiiS1_iE9sharedMem;
	add.s32 	%r9, %r48, %r47;
	st.shared.f32 	[%r9], %f14;
	setp.ge.u32 	%p4, %r4, %r6;
	@%p4 bra 	$L__BB1_3;
	sub.s32 	%r49, %r44, %r6;
	max.s32 	%r50, %r49, 0;
	mad.lo.s32 	%r51, %r50, %r39, %r1;
	mul.wide.u32 	%rd8, %r51, 4;
	add.s64 	%rd9, %rd2, %rd8;
	ld.global.f32 	%f15, [%rd9];
	shl.b32 	%r52, %r4, 2;
	add.s32 	%r54, %r48, %r52;
	st.shared.f32 	[%r54], %f15;
	add.s32 	%r55, %r8, %r3;
	add.s32 	%r56, %r42, -1;
	min.s32 	%r57, %r55, %r56;
	mad.lo.s32 	%r58, %r57, %r39, %r1;
	mul.wide.s32 	%rd10, %r58, 4;
	add.s64 	%rd11, %rd2, %rd10;
	ld.global.f32 	%f16, [%rd11];
	shl.b32 	%r59, %r2, 2;
	add.s32 	%r60, %r9, %r59;
	st.shared.f32 	[%r60], %f16;
$L__BB1_3:
	bar.sync 	0;
	setp.lt.s32 	%p5, %r41, -1;
	mov.f32 	%f114, 0f00000000;
	@%p5 bra 	$L__BB1_16;
	neg.s32 	%r82, %r6;
	abs.s32 	%r61, %r6;
	add.s32 	%r62, %r6, %r61;
	add.s32 	%r11, %r62, 1;
	and.b32  	%r12, %r11, 15;
	setp.lt.u32 	%p6, %r62, 15;
	mov.f32 	%f114, 0f00000000;
	@%p6 bra 	$L__BB1_7;
	and.b32  	%r64, %r11, -16;
	neg.s32 	%r80, %r64;
	shl.b32 	%r65, %r4, 2;
	add.s32 	%r67, %r65, %r48;
	add.s32 	%r78, %r67, 32;
	mov.f32 	%f114, 0f00000000;
	mov.b32 	%r79, 0;
$L__BB1_6:
	.pragma "nounroll";
	ld.shared.f32 	%f21, [%r78+-32];
	mul.wide.s32 	%rd12, %r79, 4;
	add.s64 	%rd13, %rd1, %rd12;
	ld.global.f32 	%f22, [%rd13];
	fma.rn.f32 	%f23, %f21, %f22, %f114;
	ld.shared.f32 	%f24, [%r78+-28];
	ld.global.f32 	%f25, [%rd13+4];
	fma.rn.f32 	%f26, %f24, %f25, %f23;
	ld.shared.f32 	%f27, [%r78+-24];
	ld.global.f32 	%f28, [%rd13+8];
	fma.rn.f32 	%f29, %f27, %f28, %f26;
	ld.shared.f32 	%f30, [%r78+-20];
	ld.global.f32 	%f31, [%rd13+12];
	fma.rn.f32 	%f32, %f30, %f31, %f29;
	ld.shared.f32 	%f33, [%r78+-16];
	ld.global.f32 	%f34, [%rd13+16];
	fma.rn.f32 	%f35, %f33, %f34, %f32;
	ld.shared.f32 	%f36, [%r78+-12];
	ld.global.f32 	%f37, [%rd13+20];
	fma.rn.f32 	%f38, %f36, %f37, %f35;
	ld.shared.f32 	%f39, [%r78+-8];
	ld.global.f32 	%f40, [%rd13+24];
	fma.rn.f32 	%f41, %f39, %f40, %f38;
	ld.shared.f32 	%f42, [%r78+-4];
	ld.global.f32 	%f43, [%rd13+28];
	fma.rn.f32 	%f44, %f42, %f43, %f41;
	ld.shared.f32 	%f45, [%r78];
	ld.global.f32 	%f46, [%rd13+32];
	fma.rn.f32 	%f47, %f45, %f46, %f44;
	ld.shared.f32 	%f48, [%r78+4];
	ld.global.f32 	%f49, [%rd13+36];
	fma.rn.f32 	%f50, %f48, %f49, %f47;
	ld.shared.f32 	%f51, [%r78+8];
	ld.global.f32 	%f52, [%rd13+40];
	fma.rn.f32 	%f53, %f51, %f52, %f50;
	ld.shared.f32 	%f54, [%r78+12];
	ld.global.f32 	%f55, [%rd13+44];
	fma.rn.f32 	%f56, %f54, %f55, %f53;
	ld.shared.f32 	%f57, [%r78+16];
	ld.global.f32 	%f58, [%rd13+48];
	fma.rn.f32 	%f59, %f57, %f58, %f56;
	ld.shared.f32 	%f60, [%r78+20];
	ld.global.f32 	%f61, [%rd13+52];
	fma.rn.f32 	%f62, %f60, %f61, %f59;
	ld.shared.f32 	%f63, [%r78+24];
	ld.global.f32 	%f64, [%rd13+56];
	fma.rn.f32 	%f65, %f63, %f64, %f62;
	ld.shared.f32 	%f66, [%r78+28];
	ld.global.f32 	%f67, [%rd13+60];
	fma.rn.f32 	%f114, %f66, %f67, %f65;
	add.s32 	%r82, %r82, 16;
	add.s32 	%r80, %r80, 16;
	add.s32 	%r79, %r79, 16;
	add.s32 	%r78, %r78, 64;
	setp.ne.s32 	%p7, %r80, 0;
	@%p7 bra 	$L__BB1_6;
$L__BB1_7:
	setp.eq.s32 	%p8, %r12, 0;
	@%p8 bra 	$L__BB1_16;
	and.b32  	%r24, %r11, 7;
	setp.lt.u32 	%p9, %r12, 8;
	@%p9 bra 	$L__BB1_10;
	shl.b32 	%r68, %r82, 2;
	add.s32 	%r69, %r9, %r68;
	ld.shared.f32 	%f69, [%r69];
	add.s32 	%r70, %r82, %r6;
	mul.wide.s32 	%rd14, %r70, 4;
	add.s64 	%rd15, %rd1, %rd14;
	ld.global.f32 	%f70, [%rd15];
	fma.rn.f32 	%f71, %f69, %f70, %f114;
	ld.shared.f32 	%f72, [%r69+4];
	ld.global.f32 	%f73, [%rd15+4];
	fma.rn.f32 	%f74, %f72, %f73, %f71;
	ld.shared.f32 	%f75, [%r69+8];
	ld.global.f32 	%f76, [%rd15+8];
	fma.rn.f32 	%f77, %f75, %f76, %f74;
	ld.shared.f32 	%f78, [%r69+12];
	ld.global.f32 	%f79, [%rd15+12];
	fma.rn.f32 	%f80, %f78, %f79, %f77;
	ld.shared.f32 	%f81, [%r69+16];
	ld.global.f32 	%f82, [%rd15+16];
	fma.rn.f32 	%f83, %f81, %f82, %f80;
	ld.shared.f32 	%f84, [%r69+20];
	ld.global.f32 	%f85, [%rd15+20];
	fma.rn.f32 	%f86, %f84, %f85, %f83;
	ld.shared.f32 	%f87, [%r69+24];
	ld.global.f32 	%f88, [%rd15+24];
	fma.rn.f32 	%f89, %f87, %f88, %f86;
	ld.shared.f32 	%f90, [%r69+28];
	ld.global.f32 	%f91, [%rd15+28];
	fma.rn.f32 	%f114, %f90, %f91, %f89;
	add.s32 	%r82, %r82, 8;
$L__BB1_10:
	setp.eq.s32 	%p10, %r24, 0;
	@%p10 bra 	$L__BB1_16;
	and.b32  	%r27, %r11, 3;
	setp.lt.u32 	%p11, %r24, 4;
	@%p11 bra 	$L__BB1_13;
	shl.b32 	%r71, %r82, 2;
	add.s32 	%r72, %r9, %r71;
	ld.shared.f32 	%f93, [%r72];
	add.s32 	%r73, %r82, %r6;
	mul.wide.s32 	%rd16, %r73, 4;
	add.s64 	%rd17, %rd1, %rd16;
	ld.global.f32 	%f94, [%rd17];
	fma.rn.f32 	%f95, %f93, %f94, %f114;
	ld.shared.f32 	%f96, [%r72+4];
	ld.global.f32 	%f97, [%rd17+4];
	fma.rn.f32 	%f98, %f96, %f97, %f95;
	ld.shared.f32 	%f99, [%r72+8];
	ld.global.f32 	%f100, [%rd17+8];
	fma.rn.f32 	%f101, %f99, %f100, %f98;
	ld.shared.f32 	%f102, [%r72+12];
	ld.global.f32 	%f103, [%rd17+12];
	fma.rn.f32 	%f114, %f102, %f103, %f101;
	add.s32 	%r82, %r82, 4;
$L__BB1_13:
	setp.eq.s32 	%p12, %r27, 0;
	@%p12 bra 	$L__BB1_16;
	shl.b32 	%r74, %r82, 2;
	add.s32 	%r76, %r74, %r47;
	add.s32 	%r87, %r48, %r76;
	add.s32 	%r86, %r82, %r6;
	neg.s32 	%r85, %r27;
$L__BB1_15:
	.pragma "nounroll";
	mul.wide.s32 	%rd18, %r86, 4;
	add.s64 	%rd19, %rd1, %rd18;
	ld.shared.f32 	%f104, [%r87];
	ld.global.f32 	%f105, [%rd19];
	fma.rn.f32 	%f114, %f104, %f105, %f114;
	add.s32 	%r87, %r87, 4;
	add.s32 	%r86, %r86, 1;
	add.s32 	%r85, %r85, 1;
	setp.ne.s32 	%p13, %r85, 0;
	@%p13 bra 	$L__BB1_15;
$L__BB1_16:
	cvta.to.global.u64 	%rd20, %rd3;
	add.s64 	%rd22, %rd20, %rd6;
	st.global.f32 	[%rd22], %f114;
$L__BB1_17:
	ret;

}


// ===== COMPILED SASS (sm_100) =====

	.target	sm_100

	.elftype	@"ET_EXEC"


//--------------------- .note.nv.tkinfo           --------------------------
	.section	.note.nv.tkinfo,"",@"SHT_NOTE"
	.sectionflags	@"SHF_NOTE_NV_TKINFO"
	.tkinfo
        /*0018*/ 	.word	0x00000002
        /*0030*/ 	.string	""
        /*0030*/ 	.string	"ptxas"
        /*0030*/ 	.string	"Cuda compilation tools, release 13.0, V13.0.88"
        /*0030*/ 	.string	"Build cuda_13.0.r13.0/compiler.36424714_0"
        /*0030*/ 	.string	"-arch sm_100 -m 64 "



//--------------------- .note.nv.cuinfo           --------------------------
	.section	.note.nv.cuinfo,"",@"SHT_NOTE"
	.sectionflags	@"SHF_NOTE_NV_CUINFO"
        /*0018*/ 	.short	0x0002
        /*001a*/ 	.short	0x0064
        /*001c*/ 	.short	0x0082
	.zero		2


//--------------------- .nv.info                  --------------------------
	.section	.nv.info,"",@"SHT_CUDA_INFO"
	.align	4


	//----- nvinfo : EIATTR_REGCOUNT
	.align		4
        /*0000*/ 	.byte	0x04, 0x2f
        /*0002*/ 	.short	(.L_1 - .L_0)
	.align		4
.L_0:
        /*0004*/ 	.word	index@(_Z17gaussianBlur1DRowPfPKfiiS1_i)
        /*0008*/ 	.word	0x0000001f


	//----- nvinfo : EIATTR_FRAME_SIZE
	.align		4
.L_1:
        /*000c*/ 	.byte	0x04, 0x11
        /*000e*/ 	.short	(.L_3 - .L_2)
	.align		4
.L_2:
        /*0010*/ 	.word	index@(_Z17gaussianBlur1DRowPfPKfiiS1_i)
        /*0014*/ 	.word	0x00000000


	//----- nvinfo : EIATTR_REGCOUNT
	.align		4
.L_3:
        /*0018*/ 	.byte	0x04, 0x2f
        /*001a*/ 	.short	(.L_5 - .L_4)
	.align		4
.L_4:
        /*001c*/ 	.word	index@(_Z17gaussianBlur1DColPfPKfiiS1_i)
        /*0020*/ 	.word	0x0000001f


	//----- nvinfo : EIATTR_FRAME_SIZE
	.align		4
.L_5:
        /*0024*/ 	.byte	0x04, 0x11
        /*0026*/ 	.short	(.L_7 - .L_6)
	.align		4
.L_6:
        /*0028*/ 	.word	index@(_Z17gaussianBlur1DColPfPKfiiS1_i)
        /*002c*/ 	.word	0x00000000


	//----- nvinfo : EIATTR_MIN_STACK_SIZE
	.align		4
.L_7:
        /*0030*/ 	.byte	0x04, 0x12
        /*0032*/ 	.short	(.L_9 - .L_8)
	.align		4
.L_8:
        /*0034*/ 	.word	index@(_Z17gaussianBlur1DColPfPKfiiS1_i)
        /*0038*/ 	.word	0x00000000


	//----- nvinfo : EIATTR_MIN_STACK_SIZE
	.align		4
.L_9:
        /*003c*/ 	.byte	0x04, 0x12
        /*003e*/ 	.short	(.L_11 - .L_10)
	.align		4
.L_10:
        /*0040*/ 	.word	index@(_Z17gaussianBlur1DRowPfPKfiiS1_i)
        /*0044*/ 	.word	0x00000000
.L_11:


//--------------------- .nv.compat                --------------------------
	.section	.nv.compat,"",@"SHT_CUDA_COMPAT_INFO"
	.align	4
        /*0000*/ 	.byte	0x02, 0x09, 0x00, 0x00, 0x02, 0x02, 0x01, 0x00, 0x02, 0x05, 0x05, 0x00, 0x03, 0x07, 0x01, 0x01
        /*0010*/ 	.byte	0x02, 0x03, 0x00, 0x00, 0x02, 0x06, 0x01, 0x00, 0x04, 0x0b, 0x08, 0x00, 0x09, 0x00, 0x00, 0x00
        /*0020*/ 	.byte	0x00, 0x00, 0x00, 0x00


//--------------------- .nv.info._Z17gaussianBlur1DColPfPKfiiS1_i --------------------------
	.section	.nv.info._Z17gaussianBlur1DColPfPKfiiS1_i,"",@"SHT_CUDA_INFO"
	.sectionflags	@""
	.align	4


	//----- nvinfo : EIATTR_CUDA_API_VERSION
	.align		4
        /*0000*/ 	.byte	0x04, 0x37
        /*0002*/ 	.short	(.L_13 - .L_12)
.L_12:
        /*0004*/ 	.word	0x00000082


	//----- nvinfo : EIATTR_KPARAM_INFO
	.align		4
.L_13:
        /*0008*/ 	.byte	0x04, 0x17
        /*000a*/ 	.short	(.L_15 - .L_14)
.L_14:
        /*000c*/ 	.word	0x00000000
        /*0010*/ 	.short	0x0005
        /*0012*/ 	.short	0x0020
        /*0014*/ 	.byte	0x00, 0xf0, 0x11, 0x00


	//----- nvinfo : EIATTR_KPARAM_INFO
	.align		4
.L_15:
        /*0018*/ 	.byte	0x04, 0x17
        /*001a*/ 	.short	(.L_17 - .L_16)
.L_16:
        /*001c*/ 	.word	0x00000000
        /*0020*/ 	.short	0x0004
        /*0022*/ 	.short	0x0018
        /*0024*/ 	.byte	0x00, 0xf5, 0x21, 0x00


	//----- nvinfo : EIATTR_KPARAM_INFO
	.align		4
.L_17:
        /*0028*/ 	.byte	0x04, 0x17
        /*002a*/ 	.short	(.L_19 - .L_18)
.L_18:
        /*002c*/ 	.word	0x00000000
        /*0030*/ 	.short	0x0003
        /*0032*/ 	.short	0x0014
        /*0034*/ 	.byte	0x00, 0xf0, 0x11, 0x00


	//----- nvinfo : EIATTR_KPARAM_INFO
	.align		4
.L_19:
        /*0038*/ 	.byte	0x04, 0x17
        /*003a*/ 	.short	(.L_21 - .L_20)
.L_20:
        /*003c*/ 	.word	0x00000000
        /*0040*/ 	.short	0x0002
        /*0042*/ 	.short	0x0010
        /*0044*/ 	.byte	0x00, 0xf0, 0x11, 0x00


	//----- nvinfo : EIATTR_KPARAM_INFO
	.align		4
.L_21:
        /*0048*/ 	.byte	0x04, 0x17
        /*004a*/ 	.short	(.L_23 - .L_22)
.L_22:
        /*004c*/ 	.word	0x00000000
        /*0050*/ 	.short	0x0001
        /*0052*/ 	.short	0x0008
        /*0054*/ 	.byte	0x00, 0xf5, 0x21, 0x00


	//----- nvinfo : EIATTR_KPARAM_INFO
	.align		4
.L_23:
        /*0058*/ 	.byte	0x04, 0x17
        /*005a*/ 	.short	(.L_25 - .L_24)
.L_24:
        /*005c*/ 	.word	0x00000000
        /*0060*/ 	.short	0x0000
        /*0062*/ 	.short	0x0000
        /*0064*/ 	.byte	0x00, 0xf5, 0x21, 0x00


	//----- nvinfo : EIATTR_SPARSE_MMA_MASK
	.align		4
.L_25:
        /*0068*/ 	.byte	0x03, 0x50
        /*006a*/ 	.short	0x0000


	//----- nvinfo : EIATTR_MAXREG_COUNT
	.align		4
        /*006c*/ 	.byte	0x03, 0x1b
        /*006e*/ 	.short	0x00ff


	//----- nvinfo : EIATTR_NUM_BARRIERS
	.align		4
        /*0070*/ 	.byte	0x02, 0x4c
        /*0072*/ 	.byte	0x01
	.zero		1


	//----- nvinfo : EIATTR_MERCURY_ISA_VERSION
	.align		4
        /*0074*/ 	.byte	0x03, 0x5f
        /*0076*/ 	.short	0x0101


	//----- nvinfo : EIATTR_VRC_CTA_INIT_COUNT
	.align		4
        /*0078*/ 	.byte	0x02, 0x4a
	.zero		1
	.zero		1


	//----- nvinfo : EIATTR_EXIT_INSTR_OFFSETS
	.align		4
        /*007c*/ 	.byte	0x04, 0x1c
        /*007e*/ 	.short	(.L_27 - .L_26)


	//   ....[0]....
.L_26:
        /*0080*/ 	.word	0x000000a0


	//   ....[1]....
        /*0084*/ 	.word	0x00000bd0


	//----- nvinfo : EIATTR_CBANK_PARAM_SIZE
	.align		4
.L_27:
        /*0088*/ 	.byte	0x03, 0x19
        /*008a*/ 	.short	0x0024


	//----- nvinfo : EIATTR_PARAM_CBANK
	.align		4
        /*008c*/ 	.byte	0x04, 0x0a
        /*008e*/ 	.short	(.L_29 - .L_28)
	.align		4
.L_28:
        /*0090*/ 	.word	index@(.nv.constant0._Z17gaussianBlur1DColPfPKfiiS1_i)
        /*0094*/ 	.short	0x0380
        /*0096*/ 	.short	0x0024


	//----- nvinfo : EIATTR_SW_WAR
	.align		4
.L_29:
        /*0098*/ 	.byte	0x04, 0x36
        /*009a*/ 	.short	(.L_31 - .L_30)
.L_30:
        /*009c*/ 	.word	0x00000008
.L_31:


//--------------------- .nv.info._Z17gaussianBlur1DRowPfPKfiiS1_i --------------------------
	.section	.nv.info._Z17gaussianBlur1DRowPfPKfiiS1_i,"",@"SHT_CUDA_INFO"
	.sectionflags	@""
	.align	4


	//----- nvinfo : EIATTR_CUDA_API_VERSION
	.align		4
        /*0000*/ 	.byte	0x04, 0x37
        /*0002*/ 	.short	(.L_33 - .L_32)
.L_32:
        /*0004*/ 	.word	0x00000082


	//----- nvinfo : EIATTR_KPARAM_INFO
	.align		4
.L_33:
        /*0008*/ 	.byte	0x04, 0x17
        /*000a*/ 	.short	(.L_35 - .L_34)
.L_34:
        /*000c*/ 	.word	0x00000000
        /*0010*/ 	.short	0x0005
        /*0012*/ 	.short	0x0020
        /*0014*/ 	.byte	0x00, 0xf0, 0x11, 0x00


	//----- nvinfo : EIATTR_KPARAM_INFO
	.align		4
.L_35:
        /*0018*/ 	.byte	0x04, 0x17
        /*001a*/ 	.short	(.L_37 - .L_36)
.L_36:
        /*001c*/ 	.word	0x00000000
        /*0020*/ 	.short	0x0004
        /*0022*/ 	.short	0x0018
        /*0024*/ 	.byte	0x00, 0xf5, 0x21, 0x00


	//----- nvinfo : EIATTR_KPARAM_INFO
	.align		4
.L_37:
        /*0028*/ 	.byte	0x04, 0x17
        /*002a*/ 	.short	(.L_39 - .L_38)
.L_38:
        /*002c*/ 	.word	0x00000000
        /*0030*/ 	.short	0x0003
        /*0032*/ 	.short	0x0014
        /*0034*/ 	.byte	0x00, 0xf0, 0x11, 0x00


	//----- nvinfo : EIATTR_KPARAM_INFO
	.align		4
.L_39:
        /*0038*/ 	.byte	0x04, 0x17
        /*003a*/ 	.short	(.L_41 - .L_40)
.L_40:
        /*003c*/ 	.word	0x00000000
        /*0040*/ 	.short	0x0002
        /*0042*/ 	.short	0x0010
        /*0044*/ 	.byte	0x00, 0xf0, 0x11, 0x00


	//----- nvinfo : EIATTR_KPARAM_INFO
	.align		4
.L_41:
        /*0048*/ 	.byte	0x04, 0x17
        /*004a*/ 	.short	(.L_43 - .L_42)
.L_42:
        /*004c*/ 	.word	0x00000000
        /*0050*/ 	.short	0x0001
        /*0052*/ 	.short	0x0008
        /*0054*/ 	.byte	0x00, 0xf5, 0x21, 0x00


	//----- nvinfo : EIATTR_KPARAM_INFO
	.align		4
.L_43:
        /*0058*/ 	.byte	0x04, 0x17
        /*005a*/ 	.short	(.L_45 - .L_44)
.L_44:
        /*005c*/ 	.word	0x00000000
        /*0060*/ 	.short	0x0000
        /*0062*/ 	.short	0x0000
        /*0064*/ 	.byte	0x00, 0xf5, 0x21, 0x00


	//----- nvinfo : EIATTR_SPARSE_MMA_MASK
	.align		4
.L_45:
        /*0068*/ 	.byte	0x03, 0x50
        /*006a*/ 	.short	0x0000


	//----- nvinfo : EIATTR_MAXREG_COUNT
	.align		4
        /*006c*/ 	.byte	0x03, 0x1b
        /*006e*/ 	.short	0x00ff


	//----- nvinfo : EIATTR_NUM_BARRIERS
	.align		4
        /*0070*/ 	.byte	0x02, 0x4c
        /*0072*/ 	.byte	0x01
	.zero		1


	//----- nvinfo : EIATTR_MERCURY_ISA_VERSION
	.align		4
        /*0074*/ 	.byte	0x03, 0x5f
        /*0076*/ 	.short	0x0101


	//----- nvinfo : EIATTR_VRC_CTA_INIT_COUNT
	.align		4
        /*0078*/ 	.byte	0x02, 0x4a
	.zero		1
	.zero		1


	//----- nvinfo : EIATTR_EXIT_INSTR_OFFSETS
	.align		4
        /*007c*/ 	.byte	0x04, 0x1c
        /*007e*/ 	.short	(.L_47 - .L_46)


	//   ....[0]....
.L_46:
        /*0080*/ 	.word	0x000000a0


	//   ....[1]....
        /*0084*/ 	.word	0x00000bd0


	//----- nvinfo : EIATTR_CBANK_PARAM_SIZE
	.align		4
.L_47:
        /*0088*/ 	.byte	0x03, 0x19
        /*008a*/ 	.short	0x0024


	//----- nvinfo : EIATTR_PARAM_CBANK
	.align		4
        /*008c*/ 	.byte	0x04, 0x0a
        /*008e*/ 	.short	(.L_49 - .L_48)
	.align		4
.L_48:
        /*0090*/ 	.word	index@(.nv.constant0._Z17gaussianBlur1DRowPfPKfiiS1_i)
        /*0094*/ 	.short	0x0380
        /*0096*/ 	.short	0x0024


	//----- nvinfo : EIATTR_SW_WAR
	.align		4
.L_49:
        /*0098*/ 	.byte	0x04, 0x36
        /*009a*/ 	.short	(.L_51 - .L_50)
.L_50:
        /*009c*/ 	.word	0x00000008
.L_51:


//--------------------- .nv.callgraph             --------------------------
	.section	.nv.callgraph,"",@"SHT_CUDA_CALLGRAPH"
	.align	4
	.sectionentsize	8
	.align		4
        /*0000*/ 	.word	0x00000000
	.align		4
        /*0004*/ 	.word	0xffffffff
	.align		4
        /*0008*/ 	.word	0x00000000
	.align		4
        /*000c*/ 	.word	0xfffffffe
	.align		4
        /*0010*/ 	.word	0x00000000
	.align		4
        /*0014*/ 	.word	0xfffffffd
	.align		4
        /*0018*/ 	.word	0x00000000
	.align		4
        /*001c*/ 	.word	0xfffffffc


//--------------------- .text._Z17gaussianBlur1DColPfPKfiiS1_i --------------------------
	.section	.text._Z17gaussianBlur1DColPfPKfiiS1_i,"ax",@progbits
	.align	128
        .global         _Z17gaussianBlur1DColPfPKfiiS1_i
        .type           _Z17gaussianBlur1DColPfPKfiiS1_i,@function
        .size           _Z17gaussianBlur1DColPfPKfiiS1_i,(.L_x_14 - _Z17gaussianBlur1DColPfPKfiiS1_i)
        .other          _Z17gaussianBlur1DColPfPKfiiS1_i,@"STO_CUDA_ENTRY STV_DEFAULT"
_Z17gaussianBlur1DColPfPKfiiS1_i:
.text._Z17gaussianBlur1DColPfPKfiiS1_i:
[----:B------:R-:W-:Y:S01]  /*0000*/  LDC R1, c[0x0][0x37c] ;  /* 0x0000df00ff017b82 */ /* 0x000fe20000000800 */
[----:B------:R-:W0:Y:S07]  /*0010*/  S2R R3, SR_TID.Y ;  /* 0x0000000000037919 */ /* 0x000e2e0000002200 */
[----:B------:R-:W1:Y:S08]  /*0020*/  S2UR UR5, SR_CTAID.Y ;  /* 0x00000000000579c3 */ /* 0x000e700000002600 */
[----:B------:R-:W1:Y:S08]  /*0030*/  LDC R2, c[0x0][0x364] ;  /* 0x0000d900ff027b82 */ /* 0x000e700000000800 */
[----:B------:R-:W2:Y:S08]  /*0040*/  LDC.64 R8, c[0x0][0x390] ;  /* 0x0000e400ff087b82 */ /* 0x000eb00000000a00 */
[----:B------:R-:W3:Y:S01]  /*0050*/  S2UR UR4, SR_CTAID.X ;  /* 0x00000000000479c3 */ /* 0x000ee20000002500 */
[----:B-1----:R-:W-:-:S05]  /*0060*/  IMAD R4, R2, UR5, RZ ;  /* 0x0000000502047c24 */ /* 0x002fca000f8e02ff */
[----:B0-----:R-:W-:-:S04]  /*0070*/  IADD3 R5, PT, PT, R4, R3, RZ ;  /* 0x0000000304057210 */ /* 0x001fc80007ffe0ff */
[----:B--2---:R-:W-:-:S04]  /*0080*/  ISETP.GE.AND P0, PT, R5, R9, PT ;  /* 0x000000090500720c */ /* 0x004fc80003f06270 */
[----:B---3--:R-:W-:-:S13]  /*0090*/  ISETP.LE.OR P0, PT, R8, UR4, P0 ;  /* 0x0000000408007c0c */ /* 0x008fda0008703670 */
[----:B------:R-:W-:Y:S05]  /*00a0*/  @P0 EXIT ;  /* 0x000000000000094d */ /* 0x000fea0003800000 */
[----:B------:R-:W0:Y:S01]  /*00b0*/  LDC R14, c[0x0][0x3a0] ;  /* 0x0000e800ff0e7b82 */ /* 0x000e220000000800 */
[----:B------:R-:W1:Y:S07]  /*00c0*/  LDCU.64 UR6, c[0x0][0x358] ;  /* 0x00006b00ff0677ac */ /* 0x000e6e0008000a00 */
[----:B------:R-:W2:Y:S01]  /*00d0*/  LDC.64 R6, c[0x0][0x388] ;  /* 0x0000e200ff067b82 */ /* 0x000ea20000000a00 */
[----:B0-----:R-:W-:-:S04]  /*00e0*/  LEA.HI R0, R14, R14, RZ, 0x1 ;  /* 0x0000000e0e007211 */ /* 0x001fc800078f08ff */
[----:B------:R-:W-:-:S04]  /*00f0*/  SHF.R.S32.HI R0, RZ, 0x1, R0 ;  /* 0x00000001ff007819 */ /* 0x000fc80000011400 */
[----:B------:R-:W-:Y:S02]  /*0100*/  ISETP.GE.U32.AND P0, PT, R3, R0, PT ;  /* 0x000000000300720c */ /* 0x000fe40003f06070 */
[----:B------:R-:W-:-:S11]  /*0110*/  IADD3 R15, PT, PT, R0, R3, RZ ;  /* 0x00000003000f7210 */ /* 0x000fd60007ffe0ff */
[----:B------:R-:W-:Y:S02]  /*0120*/  @!P0 IADD3 R10, PT, PT, R9, -0x1, RZ ;  /* 0xffffffff090a8810 */ /* 0x000fe40007ffe0ff */
[----:B------:R-:W-:Y:S02]  /*0130*/  @!P0 VIADDMNMX R9, R5, -R0, RZ, !PT ;  /* 0x8000000005098246 */ /* 0x000fe400078001ff */
[----:B------:R-:W-:Y:S01]  /*0140*/  @!P0 VIADDMNMX R13, R15, R4, R10, PT ;  /* 0x000000040f0d8246 */ /* 0x000fe2000380010a */
[-C--:B------:R-:W-:Y:S02]  /*0150*/  IMAD R4, R5, R8.reuse, UR4 ;  /* 0x0000000405047e24 */ /* 0x080fe4000f8e0208 */
[-C--:B------:R-:W-:Y:S02]  /*0160*/  @!P0 IMAD R11, R9, R8.reuse, UR4 ;  /* 0x00000004090b8e24 */ /* 0x080fe4000f8e0208 */
[----:B------:R-:W-:Y:S02]  /*0170*/  @!P0 IMAD R13, R13, R8, UR4 ;  /* 0x000000040d0d8e24 */ /* 0x000fe4000f8e0208 */
[----:B--2---:R-:W-:-:S04]  /*0180*/  IMAD.WIDE.U32 R8, R4, 0x4, R6 ;  /* 0x0000000404087825 */ /* 0x004fc800078e0006 */
[--C-:B------:R-:W-:Y:S02]  /*0190*/  @!P0 IMAD.WIDE.U32 R10, R11, 0x4, R6.reuse ;  /* 0x000000040b0a8825 */ /* 0x100fe400078e0006 */
[----:B-1----:R-:W2:Y:S02]  /*01a0*/  LDG.E R9, desc[UR6][R8.64] ;  /* 0x0000000608097981 */ /* 0x002ea4000c1e1900 */
[----:B------:R-:W-:Y:S02]  /*01b0*/  @!P0 IMAD.WIDE R12, R13, 0x4, R6 ;  /* 0x000000040d0c8825 */ /* 0x000fe400078e0206 */
[----:B------:R-:W3:Y:S04]  /*01c0*/  @!P0 LDG.E R10, desc[UR6][R10.64] ;  /* 0x000000060a0a8981 */ /* 0x000ee8000c1e1900 */
[----:B------:R-:W4:Y:S01]  /*01d0*/  @!P0 LDG.E R12, desc[UR6][R12.64] ;  /* 0x000000060c0c8981 */ /* 0x000f22000c1e1900 */
[----:B------:R-:W0:Y:S01]  /*01e0*/  S2UR UR5, SR_CgaCtaId ;  /* 0x00000000000579c3 */ /* 0x000e220000008800 */
[----:B------:R-:W-:Y:S01]  /*01f0*/  UMOV UR4, 0x400 ;  /* 0x0000040000047882 */ /* 0x000fe20000000000 */
[----:B------:R-:W-:Y:S01]  /*0200*/  IMAD.SHL.U32 R6, R15, 0x4, RZ ;  /* 0x000000040f067824 */ /* 0x000fe200078e00ff */
[----:B0-----:R-:W-:-:S06]  /*0210*/  ULEA UR4, UR5, UR4, 0x18 ;  /* 0x0000000405047291 */ /* 0x001fcc000f8ec0ff */
[----:B------:R-:W-:Y:S02]  /*0220*/  IADD3 R5, PT, PT, R6, UR4, RZ ;  /* 0x0000000406057c10 */ /* 0x000fe4000fffe0ff */
[----:B------:R-:W-:Y:S02]  /*0230*/  @!P0 LEA R7, R3, UR4, 0x2 ;  /* 0x0000000403078c11 */ /* 0x000fe4000f8e10ff */
[----:B------:R-:W-:Y:S01]  /*0240*/  @!P0 LEA R15, R2, R5, 0x2 ;  /* 0x00000005020f8211 */ /* 0x000fe200078e10ff */
[----:B------:R-:W-:Y:S01]  /*0250*/  HFMA2 R21, -RZ, RZ, 0, 0 ;  /* 0x00000000ff157431 */ /* 0x000fe200000001ff */
[----:B--2---:R0:W-:Y:S04]  /*0260*/  STS [R6+UR4], R9 ;  /* 0x0000000906007988 */ /* 0x0041e80008000804 */
[----:B---3--:R0:W-:Y:S04]  /*0270*/  @!P0 STS [R7], R10 ;  /* 0x0000000a07008388 */ /* 0x0081e80000000800 */
[----:B----4-:R0:W-:Y:S01]  /*0280*/  @!P0 STS [R15], R12 ;  /* 0x0000000c0f008388 */ /* 0x0101e20000000800 */
[----:B------:R-:W-:Y:S01]  /*0290*/  BAR.SYNC.DEFER_BLOCKING 0x0 ;  /* 0x0000000000007b1d */ /* 0x000fe20000010000 */
[----:B------:R-:W-:-:S13]  /*02a0*/  ISETP.GE.AND P0, PT, R14, -0x1, PT ;  /* 0xffffffff0e00780c */ /* 0x000fda0003f06270 */
[----:B0-----:R-:W-:Y:S05]  /*02b0*/  @!P0 BRA `(.L_x_0) ;  /* 0x0000000800388947 */ /* 0x001fea0003800000 */
[----:B------:R-:W-:Y:S02]  /*02c0*/  IABS R7, R0 ;  /* 0x0000000000077213 */ /* 0x000fe40000000000 */
[C---:B------:R-:W-:Y:S02]  /*02d0*/  IADD3 R9, PT, PT, -R0.reuse, RZ, RZ ;  /* 0x000000ff00097210 */ /* 0x040fe40007ffe1ff */
[----:B------:R-:W-:Y:S01]  /*02e0*/  MOV R21, RZ ;  /* 0x000000ff00157202 */ /* 0x000fe20000000f00 */
[----:B------:R-:W-:-:S05]  /*02f0*/  IMAD.IADD R2, R0, 0x1, R7 ;  /* 0x0000000100027824 */ /* 0x000fca00078e0207 */
[C---:B------:R-:W-:Y:S02]  /*0300*/  ISETP.GE.U32.AND P1, PT, R2.reuse, 0xf, PT ;  /* 0x0000000f0200780c */ /* 0x040fe40003f26070 */
[----:B------:R-:W-:-:S04]  /*0310*/  IADD3 R7, PT, PT, R2, 0x1, RZ ;  /* 0x0000000102077810 */ /* 0x000fc80007ffe0ff */
[----:B------:R-:W-:-:S04]  /*0320*/  LOP3.LUT R26, R7, 0xf, RZ, 0xc0, !PT ;  /* 0x0000000f071a7812 */ /* 0x000fc800078ec0ff */
[----:B------:R-:W-:-:S03]  /*0330*/  ISETP.NE.AND P0, PT, R26, RZ, PT ;  /* 0x000000ff1a00720c */ /* 0x000fc60003f05270 */
[----:B------:R-:W-:Y:S10]  /*0340*/  @!P1 BRA `(.L_x_1) ;  /* 0x0000000000f89947 */ /* 0x000ff40003800000 */
[----:B------:R-:W-:Y:S01]  /*0350*/  LEA R3, R3, UR4, 0x2 ;  /* 0x0000000403037c11 */ /* 0x000fe2000f8e10ff */
[----:B------:R-:W-:Y:S01]  /*0360*/  IMAD.MOV.U32 R21, RZ, RZ, RZ ;  /* 0x000000ffff157224 */ /* 0x000fe200078e00ff */
[----:B------:R-:W-:Y:S02]  /*0370*/  LOP3.LUT R10, R7, 0xfffffff0, RZ, 0xc0, !PT ;  /* 0xfffffff0070a7812 */ /* 0x000fe400078ec0ff */
[----:B------:R-:W-:Y:S02]  /*0380*/  MOV R11, RZ ;  /* 0x000000ff000b7202 */ /* 0x000fe40000000f00 */
[----:B------:R-:W-:Y:S02]  /*0390*/  IADD3 R8, PT, PT, R3, 0x20, RZ ;  /* 0x0000002003087810 */ /* 0x000fe40007ffe0ff */
[----:B------:R-:W-:-:S07]  /*03a0*/  IADD3 R10, PT, PT, -R10, RZ, RZ ;  /* 0x000000ff0a0a7210 */ /* 0x000fce0007ffe1ff */
.L_x_2:
[----:B------:R-:W0:Y:S01]  /*03b0*/  LDC.64 R2, c[0x0][0x398] ;  /* 0x0000e600ff027b82 */ /* 0x000e220000000a00 */
[----:B------:R-:W1:Y:S04]  /*03c0*/  LDS R16, [R8+-0x20] ;  /* 0xffffe00008107984 */ /* 0x000e680000000800 */
[----:B------:R-:W2:Y:S04]  /*03d0*/  LDS R27, [R8+-0x1c] ;  /* 0xffffe400081b7984 */ /* 0x000ea80000000800 */
[----:B------:R-:W3:Y:S01]  /*03e0*/  LDS R25, [R8+-0x18] ;  /* 0xffffe80008197984 */ /* 0x000ee20000000800 */
[----:B0-----:R-:W-:-:S05]  /*03f0*/  IMAD.WIDE R2, R11, 0x4, R2 ;  /* 0x000000040b027825 */ /* 0x001fca00078e0202 */
[----:B------:R-:W1:Y:S04]  /*0400*/  LDG.E R17, desc[UR6][R2.64] ;  /* 0x0000000602117981 */ /* 0x000e68000c1e1900 */
[----:B------:R-:W2:Y:S04]  /*0410*/  LDG.E R28, desc[UR6][R2.64+0x4] ;  /* 0x00000406021c7981 */ /* 0x000ea8000c1e1900 */
[----:B------:R-:W3:Y:S04]  /*0420*/  LDG.E R20, desc[UR6][R2.64+0x8] ;  /* 0x0000080602147981 */ /* 0x000ee8000c1e1900 */
[----:B------:R-:W4:Y:S04]  /*0430*/  LDG.E R23, desc[UR6][R2.64+0xc] ;  /* 0x00000c0602177981 */ /* 0x000f28000c1e1900 */
[----:B------:R-:W5:Y:S04]  /*0440*/  LDG.E R24, desc[UR6][R2.64+0x10] ;  /* 0x0000100602187981 */ /* 0x000f68000c1e1900 */
[----:B------:R-:W5:Y:S04]  /*0450*/  LDG.E R22, desc[UR6][R2.64+0x14] ;  /* 0x0000140602167981 */ /* 0x000f68000c1e1900 */
[----:B------:R-:W5:Y:S04]  /*0460*/  LDG.E R13, desc[UR6][R2.64+0x18] ;  /* 0x00001806020d7981 */ /* 0x000f68000c1e1900 */
[----:B------:R-:W5:Y:S04]  /*0470*/  LDG.E R15, desc[UR6][R2.64+0x1c] ;  /* 0x00001c06020f7981 */ /* 0x000f68000c1e1900 */
[----:B------:R-:W5:Y:S04]  /*0480*/  LDG.E R14, desc[UR6][R2.64+0x20] ;  /* 0x00002006020e7981 */ /* 0x000f68000c1e1900 */
[----:B------:R-:W5:Y:S04]  /*0490*/  LDG.E R12, desc[UR6][R2.64+0x24] ;  /* 0x00002406020c7981 */ /* 0x000f68000c1e1900 */
[----:B------:R-:W5:Y:S04]  /*04a0*/  LDG.E R19, desc[UR6][R2.64+0x28] ;  /* 0x0000280602137981 */ /* 0x000f68000c1e1900 */
[----:B------:R-:W5:Y:S01]  /*04b0*/  LDG.E R18, desc[UR6][R2.64+0x2c] ;  /* 0x00002c0602127981 */ /* 0x000f62000c1e1900 */
[----:B-1----:R-:W-:-:S03]  /*04c0*/  FFMA R16, R16, R17, R21 ;  /* 0x0000001110107223 */ /* 0x002fc60000000015 */
[----:B------:R-:W5:Y:S01]  /*04d0*/  LDG.E R17, desc[UR6][R2.64+0x30] ;  /* 0x0000300602117981 */ /* 0x000f62000c1e1900 */
[----:B--2---:R-:W-:-:S03]  /*04e0*/  FFMA R28, R27, R28, R16 ;  /* 0x0000001c1b1c7223 */ /* 0x004fc60000000010 */
[----:B------:R-:W2:Y:S01]  /*04f0*/  LDG.E R16, desc[UR6][R2.64+0x34] ;  /* 0x0000340602107981 */ /* 0x000ea2000c1e1900 */
[----:B---3--:R-:W-:-:S03]  /*0500*/  FFMA R28, R25, R20, R28 ;  /* 0x00000014191c7223 */ /* 0x008fc6000000001c */
[----:B------:R-:W3:Y:S04]  /*0510*/  LDG.E R20, desc[UR6][R2.64+0x38] ;  /* 0x0000380602147981 */ /* 0x000ee8000c1e1900 */
[----:B------:R0:W3:Y:S04]  /*0520*/  LDG.E R21, desc[UR6][R2.64+0x3c] ;  /* 0x00003c0602157981 */ /* 0x0000e8000c1e1900 */
[----:B------:R-:W4:Y:S04]  /*0530*/  LDS R25, [R8+-0x14] ;  /* 0xffffec0008197984 */ /* 0x000f280000000800 */
[----:B------:R-:W-:Y:S04]  /*0540*/  LDS R27, [R8+-0x8] ;  /* 0xfffff800081b7984 */ /* 0x000fe80000000800 */
[----:B0-----:R-:W-:Y:S04]  /*0550*/  LDS R2, [R8+0x8] ;  /* 0x0000080008027984 */ /* 0x001fe80000000800 */
[----:B------:R-:W-:Y:S01]  /*0560*/  LDS R3, [R8+0xc] ;  /* 0x00000c0008037984 */ /* 0x000fe20000000800 */
[----:B----4-:R-:W-:-:S03]  /*0570*/  FFMA R23, R25, R23, R28 ;  /* 0x0000001719177223 */ /* 0x010fc6000000001c */
[----:B------:R-:W5:Y:S04]  /*0580*/  LDS R28, [R8+-0x10] ;  /* 0xfffff000081c7984 */ /* 0x000f680000000800 */
[----:B------:R-:W0:Y:S01]  /*0590*/  LDS R25, [R8+-0xc] ;  /* 0xfffff40008197984 */ /* 0x000e220000000800 */
[----:B-----5:R-:W-:-:S03]  /*05a0*/  FFMA R23, R28, R24, R23 ;  /* 0x000000181c177223 */ /* 0x020fc60000000017 */
[----:B------:R-:W1:Y:S01]  /*05b0*/  LDS R24, [R8+-0x4] ;  /* 0xfffffc0008187984 */ /* 0x000e620000000800 */
[----:B0-----:R-:W-:-:S03]  /*05c0*/  FFMA R22, R25, R22, R23 ;  /* 0x0000001619167223 */ /* 0x001fc60000000017 */
[----:B------:R-:W0:Y:S04]  /*05d0*/  LDS R25, [R8] ;  /* 0x0000000008197984 */ /* 0x000e280000000800 */
[----:B------:R-:W4:Y:S01]  /*05e0*/  LDS R23, [R8+0x4] ;  /* 0x0000040008177984 */ /* 0x000f220000000800 */
[----:B------:R-:W-:-:S03]  /*05f0*/  FFMA R13, R27, R13, R22 ;  /* 0x0000000d1b0d7223 */ /* 0x000fc60000000016 */
[----:B------:R-:W5:Y:S01]  /*0600*/  LDS R22, [R8+0x10] ;  /* 0x0000100008167984 */ /* 0x000f620000000800 */
[----:B-1----:R-:W-:-:S03]  /*0610*/  FFMA R24, R24, R15, R13 ;  /* 0x0000000f18187223 */ /* 0x002fc6000000000d */
[----:B------:R-:W2:Y:S04]  /*0620*/  LDS R13, [R8+0x14] ;  /* 0x00001400080d7984 */ /* 0x000ea80000000800 */
[----:B------:R-:W3:Y:S01]  /*0630*/  LDS R15, [R8+0x18] ;  /* 0x00001800080f7984 */ /* 0x000ee20000000800 */
[----:B0-----:R-:W-:-:S03]  /*0640*/  FFMA R24, R25, R14, R24 ;  /* 0x0000000e19187223 */ /* 0x001fc60000000018 */
[----:B------:R0:W1:Y:S01]  /*0650*/  LDS R14, [R8+0x1c] ;  /* 0x00001c00080e7984 */ /* 0x0000620000000800 */
[----:B----4-:R-:W-:Y:S01]  /*0660*/  FFMA R23, R23, R12, R24 ;  /* 0x0000000c17177223 */ /* 0x010fe20000000018 */
[----:B------:R-:W-:-:S03]  /*0670*/  VIADD R10, R10, 0x10 ;  /* 0x000000100a0a7836 */ /* 0x000fc60000000000 */
[----:B------:R-:W-:Y:S02]  /*0680*/  FFMA R2, R2, R19, R23 ;  /* 0x0000001302027223 */ /* 0x000fe40000000017 */
[----:B------:R-:W-:Y:S02]  /*0690*/  ISETP.NE.AND P1, PT, R10, RZ, PT ;  /* 0x000000ff0a00720c */ /* 0x000fe40003f25270 */
[----:B------:R-:W-:Y:S01]  /*06a0*/  FFMA R3, R3, R18, R2 ;  /* 0x0000001203037223 */ /* 0x000fe20000000002 */
[----:B------:R-:W-:Y:S02]  /*06b0*/  IADD3 R9, PT, PT, R9, 0x10, RZ ;  /* 0x0000001009097810 */ /* 0x000fe40007ffe0ff */
[----:B0-----:R-:W-:Y:S02]  /*06c0*/  IADD3 R8, PT, PT, R8, 0x40, RZ ;  /* 0x0000004008087810 */ /* 0x001fe40007ffe0ff */
[----:B------:R-:W-:Y:S01]  /*06d0*/  IADD3 R11, PT, PT, R11, 0x10, RZ ;  /* 0x000000100b0b7810 */ /* 0x000fe20007ffe0ff */
[----:B-----5:R-:W-:-:S04]  /*06e0*/  FFMA R22, R22, R17, R3 ;  /* 0x0000001116167223 */ /* 0x020fc80000000003 */
[----:B--2---:R-:W-:-:S04]  /*06f0*/  FFMA R16, R13, R16, R22 ;  /* 0x000000100d107223 */ /* 0x004fc80000000016 */
[----:B---3--:R-:W-:-:S04]  /*0700*/  FFMA R15, R15, R20, R16 ;  /* 0x000000140f0f7223 */ /* 0x008fc80000000010 */
[----:B-1----:R-:W-:Y:S01]  /*0710*/  FFMA R21, R14, R21, R15 ;  /* 0x000000150e157223 */ /* 0x002fe2000000000f */
[----:B------:R-:W-:Y:S06]  /*0720*/  @P1 BRA `(.L_x_2) ;  /* 0xfffffffc00201947 */ /* 0x000fec000383ffff */
.L_x_1:
[----:B------:R-:W-:Y:S05]  /*0730*/  @!P0 BRA `(.L_x_0) ;  /* 0x0000000400188947 */ /* 0x000fea0003800000 */
[----:B------:R-:W-:Y:S02]  /*0740*/  ISETP.GE.U32.AND P0, PT, R26, 0x8, PT ;  /* 0x000000081a00780c */ /* 0x000fe40003f06070 */
[----:B------:R-:W-:-:S04]  /*0750*/  LOP3.LUT R22, R7, 0x7, RZ, 0xc0, !PT ;  /* 0x0000000707167812 */ /* 0x000fc800078ec0ff */
[----:B------:R-:W-:-:S07]  /*0760*/  ISETP.NE.AND P1, PT, R22, RZ, PT ;  /* 0x000000ff1600720c */ /* 0x000fce0003f25270 */
[----:B------:R-:W-:Y:S06]  /*0770*/  @!P0 BRA `(.L_x_3) ;  /* 0x0000000000748947 */ /* 0x000fec0003800000 */
[----:B------:R-:W0:Y:S01]  /*0780*/  LDC.64 R2, c[0x0][0x398] ;  /* 0x0000e600ff027b82 */ /* 0x000e220000000a00 */
[----:B------:R-:W-:-:S04]  /*0790*/  IMAD.IADD R11, R0, 0x1, R9 ;  /* 0x00000001000b7824 */ /* 0x000fc800078e0209 */
[----:B0-----:R-:W-:-:S05]  /*07a0*/  IMAD.WIDE R2, R11, 0x4, R2 ;  /* 0x000000040b027825 */ /* 0x001fca00078e0202 */
[----:B------:R-:W2:Y:S04]  /*07b0*/  LDG.E R19, desc[UR6][R2.64] ;  /* 0x0000000602137981 */ /* 0x000ea8000c1e1900 */
[----:B------:R-:W3:Y:S04]  /*07c0*/  LDG.E R20, desc[UR6][R2.64+0x4] ;  /* 0x0000040602147981 */ /* 0x000ee8000c1e1900 */
[----:B------:R-:W4:Y:S04]  /*07d0*/  LDG.E R24, desc[UR6][R2.64+0x8] ;  /* 0x0000080602187981 */ /* 0x000f28000c1e1900 */
[----:B------:R-:W5:Y:S04]  /*07e0*/  LDG.E R12, desc[UR6][R2.64+0xc] ;  /* 0x00000c06020c7981 */ /* 0x000f68000c1e1900 */
[----:B------:R-:W5:Y:S04]  /*07f0*/  LDG.E R11, desc[UR6][R2.64+0x10] ;  /* 0x00001006020b7981 */ /* 0x000f68000c1e1900 */
[----:B------:R-:W5:Y:S04]  /*0800*/  LDG.E R10, desc[UR6][R2.64+0x14] ;  /* 0x00001406020a7981 */ /* 0x000f68000c1e1900 */
[----:B------:R-:W5:Y:S04]  /*0810*/  LDG.E R8, desc[UR6][R2.64+0x18] ;  /* 0x0000180602087981 */ /* 0x000f68000c1e1900 */
[----:B------:R-:W5:Y:S01]  /*0820*/  LDG.E R13, desc[UR6][R2.64+0x1c] ;  /* 0x00001c06020d7981 */ /* 0x000f62000c1e1900 */
[----:B------:R-:W-:-:S02]  /*0830*/  LEA R16, R9, R5, 0x2 ;  /* 0x0000000509107211 */ /* 0x000fc400078e10ff */
[----:B------:R-:W-:-:S03]  /*0840*/  IADD3 R9, PT, PT, R9, 0x8, RZ ;  /* 0x0000000809097810 */ /* 0x000fc60007ffe0ff */
[----:B------:R-:W2:Y:S04]  /*0850*/  LDS R18, [R16] ;  /* 0x0000000010127984 */ /* 0x000ea80000000800 */
[----:B------:R-:W3:Y:S04]  /*0860*/  LDS R23, [R16+0x4] ;  /* 0x0000040010177984 */ /* 0x000ee80000000800 */
[----:B------:R-:W4:Y:S04]  /*0870*/  LDS R25, [R16+0x8] ;  /* 0x0000080010197984 */ /* 0x000f280000000800 */
[----:B------:R-:W5:Y:S04]  /*0880*/  LDS R26, [R16+0xc] ;  /* 0x00000c00101a7984 */ /* 0x000f680000000800 */
[----:B------:R-:W0:Y:S04]  /*0890*/  LDS R27, [R16+0x10] ;  /* 0x00001000101b7984 */ /* 0x000e280000000800 */
[----:B------:R-:W1:Y:S04]  /*08a0*/  LDS R17, [R16+0x14] ;  /* 0x0000140010117984 */ /* 0x000e680000000800 */
[----:B------:R-:W1:Y:S04]  /*08b0*/  LDS R15, [R16+0x18] ;  /* 0x00001800100f7984 */ /* 0x000e680000000800 */
[----:B------:R-:W1:Y:S01]  /*08c0*/  LDS R14, [R16+0x1c] ;  /* 0x00001c00100e7984 */ /* 0x000e620000000800 */
[----:B--2---:R-:W-:-:S04]  /*08d0*/  FFMA R18, R18, R19, R21 ;  /* 0x0000001312127223 */ /* 0x004fc80000000015 */
[----:B---3--:R-:W-:-:S04]  /*08e0*/  FFMA R18, R23, R20, R18 ;  /* 0x0000001417127223 */ /* 0x008fc80000000012 */
[----:B----4-:R-:W-:-:S04]  /*08f0*/  FFMA R25, R25, R24, R18 ;  /* 0x0000001819197223 */ /* 0x010fc80000000012 */
[----:B-----5:R-:W-:-:S04]  /*0900*/  FFMA R12, R26, R12, R25 ;  /* 0x0000000c1a0c7223 */ /* 0x020fc80000000019 */
[----:B0-----:R-:W-:-:S04]  /*0910*/  FFMA R12, R27, R11, R12 ;  /* 0x0000000b1b0c7223 */ /* 0x001fc8000000000c */
[----:B-1----:R-:W-:-:S04]  /*0920*/  FFMA R10, R17, R10, R12 ;  /* 0x0000000a110a7223 */ /* 0x002fc8000000000c */
[----:B------:R-:W-:-:S04]  /*0930*/  FFMA R15, R15, R8, R10 ;  /* 0x000000080f0f7223 */ /* 0x000fc8000000000a */
[----:B------:R-:W-:-:S07]  /*0940*/  FFMA R21, R14, R13, R15 ;  /* 0x0000000d0e157223 */ /* 0x000fce000000000f */
.L_x_3:
[----:B------:R-:W-:Y:S05]  /*0950*/  @!P1 BRA `(.L_x_0) ;  /* 0x0000000000909947 */ /* 0x000fea0003800000 */
[----:B------:R-:W-:Y:S02]  /*0960*/  ISETP.GE.U32.AND P0, PT, R22, 0x4, PT ;  /* 0x000000041600780c */ /* 0x000fe40003f06070 */
[----:B------:R-:W-:-:S04]  /*0970*/  LOP3.LUT R7, R7, 0x3, RZ, 0xc0, !PT ;  /* 0x0000000307077812 */ /* 0x000fc800078ec0ff */
[----:B------:R-:W-:-:S07]  /*0980*/  ISETP.NE.AND P1, PT, R7, RZ, PT ;  /* 0x000000ff0700720c */ /* 0x000fce0003f25270 */
[----:B------:R-:W-:Y:S06]  /*0990*/  @!P0 BRA `(.L_x_4) ;  /* 0x0000000000448947 */ /* 0x000fec0003800000 */
[----:B------:R-:W0:Y:S01]  /*09a0*/  LDC.64 R2, c[0x0][0x398] ;  /* 0x0000e600ff027b82 */ /* 0x000e220000000a00 */
[----:B------:R-:W-:-:S05]  /*09b0*/  IADD3 R11, PT, PT, R0, R9, RZ ;  /* 0x00000009000b7210 */ /* 0x000fca0007ffe0ff */
[----:B0-----:R-:W-:-:S05]  /*09c0*/  IMAD.WIDE R2, R11, 0x4, R2 ;  /* 0x000000040b027825 */ /* 0x001fca00078e0202 */
[----:B------:R-:W2:Y:S04]  /*09d0*/  LDG.E R10, desc[UR6][R2.64] ;  /* 0x00000006020a7981 */ /* 0x000ea8000c1e1900 */
[----:B------:R-:W3:Y:S04]  /*09e0*/  LDG.E R12, desc[UR6][R2.64+0x4] ;  /* 0x00000406020c7981 */ /* 0x000ee8000c1e1900 */
[----:B------:R-:W4:Y:S04]  /*09f0*/  LDG.E R14, desc[UR6][R2.64+0x8] ;  /* 0x00000806020e7981 */ /* 0x000f28000c1e1900 */
[----:B------:R-:W5:Y:S01]  /*0a00*/  LDG.E R16, desc[UR6][R2.64+0xc] ;  /* 0x00000c0602107981 */ /* 0x000f62000c1e1900 */
[C---:B------:R-:W-:Y:S01]  /*0a10*/  IMAD R5, R9.reuse, 0x4, R5 ;  /* 0x0000000409057824 */ /* 0x040fe200078e0205 */
[----:B------:R-:W-:-:S04]  /*0a20*/  IADD3 R9, PT, PT, R9, 0x4, RZ ;  /* 0x0000000409097810 */ /* 0x000fc80007ffe0ff */
[----:B------:R-:W2:Y:S04]  /*0a30*/  LDS R8, [R5] ;  /* 0x0000000005087984 */ /* 0x000ea80000000800 */
[----:B------:R-:W3:Y:S04]  /*0a40*/  LDS R11, [R5+0x4] ;  /* 0x00000400050b7984 */ /* 0x000ee80000000800 */
[----:B------:R-:W4:Y:S04]  /*0a50*/  LDS R13, [R5+0x8] ;  /* 0x00000800050d7984 */ /* 0x000f280000000800 */
[----:B------:R-:W5:Y:S01]  /*0a60*/  LDS R15, [R5+0xc] ;  /* 0x00000c00050f7984 */ /* 0x000f620000000800 */
[----:B--2---:R-:W-:-:S04]  /*0a70*/  FFMA R8, R8, R10, R21 ;  /* 0x0000000a08087223 */ /* 0x004fc80000000015 */
[----:B---3--:R-:W-:-:S04]  /*0a80*/  FFMA R8, R11, R12, R8 ;  /* 0x0000000c0b087223 */ /* 0x008fc80000000008 */
[----:B----4-:R-:W-:-:S04]  /*0a90*/  FFMA R8, R13, R14, R8 ;  /* 0x0000000e0d087223 */ /* 0x010fc80000000008 */
[----:B-----5:R-:W-:-:S07]  /*0aa0*/  FFMA R21, R15, R16, R8 ;  /* 0x000000100f157223 */ /* 0x020fce0000000008 */
.L_x_4:
[----:B------:R-:W-:Y:S05]  /*0ab0*/  @!P1 BRA `(.L_x_0) ;  /* 0x0000000000389947 */ /* 0x000fea0003800000 */
[----:B------:R-:W0:Y:S01]  /*0ac0*/  LDC.64 R10, c[0x0][0x398] ;  /* 0x0000e600ff0a7b82 */ /* 0x000e220000000a00 */
[----:B------:R-:W-:Y:S01]  /*0ad0*/  LEA R6, R9, R6, 0x2 ;  /* 0x0000000609067211 */ /* 0x000fe200078e10ff */
[----:B------:R-:W-:Y:S01]  /*0ae0*/  IMAD.MOV R7, RZ, RZ, -R7 ;  /* 0x000000ffff077224 */ /* 0x000fe200078e0a07 */
[----:B------:R-:W-:Y:S02]  /*0af0*/  IADD3 R9, PT, PT, R0, R9, RZ ;  /* 0x0000000900097210 */ /* 0x000fe40007ffe0ff */
[----:B------:R-:W-:-:S07]  /*0b00*/  IADD3 R6, PT, PT, R6, UR4, RZ ;  /* 0x0000000406067c10 */ /* 0x000fce000fffe0ff */
.L_x_5:
[----:B0-----:R-:W-:Y:S01]  /*0b10*/  IMAD.WIDE R2, R9, 0x4, R10 ;  /* 0x0000000409027825 */ /* 0x001fe200078e020a */
[----:B------:R0:W1:Y:S05]  /*0b20*/  LDS R0, [R6] ;  /* 0x0000000006007984 */ /* 0x00006a0000000800 */
[----:B------:R-:W1:Y:S01]  /*0b30*/  LDG.E R2, desc[UR6][R2.64] ;  /* 0x0000000602027981 */ /* 0x000e62000c1e1900 */
[----:B------:R-:W-:Y:S02]  /*0b40*/  IADD3 R7, PT, PT, R7, 0x1, RZ ;  /* 0x0000000107077810 */ /* 0x000fe40007ffe0ff */
[----:B------:R-:W-:Y:S02]  /*0b50*/  IADD3 R9, PT, PT, R9, 0x1, RZ ;  /* 0x0000000109097810 */ /* 0x000fe40007ffe0ff */
[----:B------:R-:W-:-:S02]  /*0b60*/  ISETP.NE.AND P0, PT, R7, RZ, PT ;  /* 0x000000ff0700720c */ /* 0x000fc40003f05270 */
[----:B0-----:R-:W-:Y:S01]  /*0b70*/  IADD3 R6, PT, PT, R6, 0x4, RZ ;  /* 0x0000000406067810 */ /* 0x001fe20007ffe0ff */
[----:B-1----:R-:W-:-:S10]  /*0b80*/  FFMA R21, R0, R2, R21 ;  /* 0x0000000200157223 */ /* 0x002fd40000000015 */
[----:B------:R-:W-:Y:S05]  /*0b90*/  @P0 BRA `(.L_x_5) ;  /* 0xfffffffc00dc0947 */ /* 0x000fea000383ffff */
.L_x_0:
[----:B------:R-:W0:Y:S02]  /*0ba0*/  LDC.64 R2, c[0x0][0x380] ;  /* 0x0000e000ff027b82 */ /* 0x000e240000000a00 */
[----:B0-----:R-:W-:-:S05]  /*0bb0*/  IMAD.WIDE.U32 R4, R4, 0x4, R2 ;  /* 0x0000000404047825 */ /* 0x001fca00078e0002 */
[----:B------:R-:W-:Y:S01]  /*0bc0*/  STG.E desc[UR6][R4.64], R21 ;  /* 0x0000001504007986 */ /* 0x000fe2000c101906 */
[----:B------:R-:W-:Y:S05]  /*0bd0*/  EXIT ;  /* 0x000000000000794d */ /* 0x000fea0003800000 */
.L_x_6:
[----:B------:R-:W-:-:S00]  /*0be0*/  BRA `(.L_x_6) ;  /* 0xfffffffc00fc7947 */ /* 0x000fc0000383ffff */
[----:B------:R-:W-:-:S00]  /*0bf0*/  NOP ;  /* 0x0000000000007918 */ /* 0x000fc00000000000 */
        /* <DEDUP_REMOVED lines=8> */
.L_x_14:


//--------------------- .text._Z17gaussianBlur1DRowPfPKfiiS1_i --------------------------
	.section	.text._Z17gaussianBlur1DRowPfPKfiiS1_i,"ax",@progbits
	.align	128
        .global         _Z17gaussianBlur1DRowPfPKfiiS1_i
        .type           _Z17gaussianBlur1DRowPfPKfiiS1_i,@function
        .size           _Z17gaussianBlur1DRowPfPKfiiS1_i,(.L_x_15 - _Z17gaussianBlur1DRowPfPKfiiS1_i)
        .other          _Z17gaussianBlur1DRowPfPKfiiS1_i,@"STO_CUDA_ENTRY STV_DEFAULT"
_Z17gaussianBlur1DRowPfPKfiiS1_i:
.text._Z17gaussianBlur1DRowPfPKfiiS1_i:
[----:B------:R-:W-:Y:S01]  /*0000*/  LDC R1, c[0x0][0x37c] ;  /* 0x0000df00ff017b82 */ /* 0x000fe20000000800 */
[----:B------:R-:W0:Y:S07]  /*0010*/  S2R R3, SR_TID.X ;  /* 0x0000000000037919 */ /* 0x000e2e0000002100 */
[----:B------:R-:W1:Y:S08]  /*0020*/  S2UR UR4, SR_CTAID.X ;  /* 0x00000000000479c3 */ /* 0x000e700000002500 */
[----:B------:R-:W1:Y:S08]  /*0030*/  LDC R2, c[0x0][0x360] ;  /* 0x0000d800ff027b82 */ /* 0x000e700000000800 */
[----:B------:R-:W2:Y:S08]  /*0040*/  S2UR UR5, SR_CTAID.Y ;  /* 0x00000000000579c3 */ /* 0x000eb00000002600 */
[----:B------:R-:W2:Y:S01]  /*0050*/  LDC.64 R8, c[0x0][0x390] ;  /* 0x0000e400ff087b82 */ /* 0x000ea20000000a00 */
[----:B-1----:R-:W-:-:S05]  /*0060*/  IMAD R4, R2, UR4, RZ ;  /* 0x0000000402047c24 */ /* 0x002fca000f8e02ff */
[----:B0-----:R-:W-:Y:S02]  /*0070*/  IADD3 R5, PT, PT, R4, R3, RZ ;  /* 0x0000000304057210 */ /* 0x001fe40007ffe0ff */
[----:B--2---:R-:W-:-:S04]  /*0080*/  ISETP.LE.AND P0, PT, R9, UR5, PT ;  /* 0x0000000509007c0c */ /* 0x004fc8000bf03270 */
[----:B------:R-:W-:-:S13]  /*0090*/  ISETP.GE.OR P0, PT, R5, R8, P0 ;  /* 0x000000080500720c */ /* 0x000fda0000706670 */
        /* <DEDUP_REMOVED lines=8> */
[C---:B------:R-:W-:Y:S02]  /*0120*/  @!P0 IADD3 R10, PT, PT, R8.reuse, -0x1, RZ ;  /* 0xffffffff080a8810 */ /* 0x040fe40007ffe0ff */
[----:B------:R-:W-:Y:S02]  /*0130*/  @!P0 VIADDMNMX R9, R5, -R0, RZ, !PT ;  /* 0x8000000005098246 */ /* 0x000fe400078001ff */
[----:B------:R-:W-:Y:S01]  /*0140*/  @!P0 VIADDMNMX R13, R15, R4, R10, PT ;  /* 0x000000040f0d8246 */ /* 0x000fe2000380010a */
[C---:B------:R-:W-:Y:S02]  /*0150*/  IMAD R4, R8.reuse, UR5, R5 ;  /* 0x0000000508047c24 */ /* 0x040fe4000f8e0205 */
[C---:B------:R-:W-:Y:S02]  /*0160*/  @!P0 IMAD R11, R8.reuse, UR5, R9 ;  /* 0x00000005080b8c24 */ /* 0x040fe4000f8e0209 */
[----:B------:R-:W-:Y:S02]  /*0170*/  @!P0 IMAD R13, R8, UR5, R13 ;  /* 0x00000005080d8c24 */ /* 0x000fe4000f8e020d */
[----:B--2---:R-:W-:-:S04]  /*0180*/  IMAD.WIDE R8, R4, 0x4, R6 ;  /* 0x0000000404087825 */ /* 0x004fc800078e0206 */
[--C-:B------:R-:W-:Y:S02]  /*0190*/  @!P0 IMAD.WIDE R10, R11, 0x4, R6.reuse ;  /* 0x000000040b0a8825 */ /* 0x100fe400078e0206 */
        /* <DEDUP_REMOVED lines=33> */
.L_x_9:
        /* <DEDUP_REMOVED lines=56> */
.L_x_8:
        /* <DEDUP_REMOVED lines=34> */
.L_x_10:
        /* <DEDUP_REMOVED lines=22> */
.L_x_11:
[----:B------:R-:W-:Y:S05]  /*0ab0*/  @!P1 BRA `(.L_x_7) ;  /* 0x0000000000389947 */ /* 0x000fea0003800000 */
[----:B------:R-:W0:Y:S01]  /*0ac0*/  LDC.64 R10, c[0x0][0x398] ;  /* 0x0000e600ff0a7b82 */ /* 0x000e220000000a00 */
[----:B------:R-:W-:Y:S01]  /*0ad0*/  LEA R6, R9, R6, 0x2 ;  /* 0x0000000609067211 */ /* 0x000fe200078e10ff */
[----:B------:R-:W-:Y:S01]  /*0ae0*/  IMAD.MOV R7, RZ, RZ, -R7 ;  /* 0x000000ffff077224 */ /* 0x000fe200078e0a07 */
[----:B------:R-:W-:Y:S02]  /*0af0*/  IADD3 R9, PT, PT, R0, R9, RZ ;  /* 0x0000000900097210 */ /* 0x000fe40007ffe0ff */
[----:B------:R-:W-:-:S07]  /*0b00*/  IADD3 R6, PT, PT, R6, UR4, RZ ;  /* 0x0000000406067c10 */ /* 0x000fce000fffe0ff */
.L_x_12:
        /* <DEDUP_REMOVED lines=9> */
.L_x_7:
[----:B------:R-:W0:Y:S02]  /*0ba0*/  LDC.64 R2, c[0x0][0x380] ;  /* 0x0000e000ff027b82 */ /* 0x000e240000000a00 */
[----:B0-----:R-:W-:-:S05]  /*0bb0*/  IMAD.WIDE R4, R4, 0x4, R2 ;  /* 0x0000000404047825 */ /* 0x001fca00078e0202 */
[----:B------:R-:W-:Y:S01]  /*0bc0*/  STG.E desc[UR6][R4.64], R21 ;  /* 0x0000001504007986 */ /* 0x000fe2000c101906 */
[----:B------:R-:W-:Y:S05]  /*0bd0*/  EXIT ;  /* 0x000000000000794d */ /* 0x000fea0003800000 */
.L_x_13:
        /* <DEDUP_REMOVED lines=10> */
.L_x_15:


//--------------------- .nv.shared._Z17gaussianBlur1DColPfPKfiiS1_i --------------------------
	.section	.nv.shared._Z17gaussianBlur1DColPfPKfiiS1_i,"aw",@nobits
	.sectionflags	@""
	.align	4
.nv.shared._Z17gaussianBlur1DColPfPKfiiS1_i:
	.zero		1128


//--------------------- .nv.shared.reserved.0     --------------------------
	.section	.nv.shared.reserved.0,"aw",@nobits
	.weak		__nv_reservedSMEM_offset_0_alias
	.size		__nv_reservedSMEM_offset_0_alias, 0, 64
	.other		__nv_reservedSMEM_offset_0_alias,@"STO_CUDA_RESERVED_SHARED STV_DEFAULT"
__nv_reservedSMEM_offset_0_alias:
	.zero		0
	.zero		64


//--------------------- .nv.shared._Z17gaussianBlur1DRowPfPKfiiS1_i --------------------------
	.section	.nv.shared._Z17gaussianBlur1DRowPfPKfiiS1_i,"aw",@nobits
	.sectionflags	@""
	.align	4
.nv.shared._Z17gaussianBlur1DRowPfPKfiiS1_i:
	.zero		1128


//--------------------- .nv.constant0._Z17gaussianBlur1DColPfPKfiiS1_i --------------------------
	.section	.nv.constant0._Z17gaussianBlur1DColPfPKfiiS1_i,"a",@progbits
	.sectionflags	@""
	.align	4
.nv.constant0._Z17gaussianBlur1DColPfPKfiiS1_i:
	.zero		932


//--------------------- .nv.constant0._Z17gaussianBlur1DRowPfPKfiiS1_i --------------------------
	.section	.nv.constant0._Z17gaussianBlur1DRowPfPKfiiS1_i,"a",@progbits
	.sectionflags	@""
	.align	4
.nv.constant0._Z17gaussianBlur1DRowPfPKfiiS1_i:
	.zero		932


//--------------------- SYMBOLS --------------------------

	.type		.nv.reservedSmem.offset0,@object
	.size		.nv.reservedSmem.offset0,0x4
	.type		.nv.reservedSmem.cap,@object
	.size		.nv.reservedSmem.cap,0x4
